//
// Generated by NVIDIA NVVM Compiler
//
// Compiler Build ID: CL-36424714
// Cuda compilation tools, release 13.0, V13.0.88
// Based on NVVM 20.0.0
//

.version 9.0
.target sm_100
.address_size 64

	// .globl	_Z17CheckPrime_Kernelii

.visible .entry _Z17CheckPrime_Kernelii(
	.param .u32 _Z17CheckPrime_Kernelii_param_0,
	.param .u32 _Z17CheckPrime_Kernelii_param_1
)
{


	ret;

}


// ===== COMPILED SASS (sm_100) =====

	.target	sm_100

	.elftype	@"ET_EXEC"


//--------------------- .note.nv.tkinfo           --------------------------
	.section	.note.nv.tkinfo,"",@"SHT_NOTE"
	.sectionflags	@"SHF_NOTE_NV_TKINFO"
	.tkinfo
        /*0018*/ 	.word	0x00000002
        /*0030*/ 	.string	""
        /*0030*/ 	.string	"ptxas"
        /*0030*/ 	.string	"Cuda compilation tools, release 13.0, V13.0.88"
        /*0030*/ 	.string	"Build cuda_13.0.r13.0/compiler.36424714_0"
        /*0030*/ 	.string	"-arch sm_100 -m 64 "



//--------------------- .note.nv.cuinfo           --------------------------
	.section	.note.nv.cuinfo,"",@"SHT_NOTE"
	.sectionflags	@"SHF_NOTE_NV_CUINFO"
        /*0018*/ 	.short	0x0002
        /*001a*/ 	.short	0x0064
        /*001c*/ 	.short	0x0082
	.zero		2


//--------------------- .nv.info                  --------------------------
	.section	.nv.info,"",@"SHT_CUDA_INFO"
	.align	4


	//----- nvinfo : EIATTR_REGCOUNT
	.align		4
        /*0000*/ 	.byte	0x04, 0x2f
        /*0002*/ 	.short	(.L_1 - .L_0)
	.align		4
.L_0:
        /*0004*/ 	.word	index@(_Z17CheckPrime_Kernelii)
        /*0008*/ 	.word	0x00000004


	//----- nvinfo : EIATTR_FRAME_SIZE
	.align		4
.L_1:
        /*000c*/ 	.byte	0x04, 0x11
        /*000e*/ 	.short	(.L_3 - .L_2)
	.align		4
.L_2:
        /*0010*/ 	.word	index@(_Z17CheckPrime_Kernelii)
        /*0014*/ 	.word	0x00000000


	//----- nvinfo : EIATTR_MIN_STACK_SIZE
	.align		4
.L_3:
        /*0018*/ 	.byte	0x04, 0x12
        /*001a*/ 	.short	(.L_5 - .L_4)
	.align		4
.L_4:
        /*001c*/ 	.word	index@(_Z17CheckPrime_Kernelii)
        /*0020*/ 	.word	0x00000000
.L_5:


//--------------------- .nv.compat                --------------------------
	.section	.nv.compat,"",@"SHT_CUDA_COMPAT_INFO"
	.align	4
        /*0000*/ 	.byte	0x02, 0x09, 0x00, 0x00, 0x02, 0x02, 0x01, 0x00, 0x02, 0x05, 0x05, 0x00, 0x03, 0x07, 0x01, 0x01
        /*0010*/ 	.byte	0x02, 0x03, 0x00, 0x00, 0x02, 0x06, 0x01, 0x00, 0x04, 0x0b, 0x08, 0x00, 0x09, 0x00, 0x00, 0x00
        /*0020*/ 	.byte	0x00, 0x00, 0x00, 0x00


//--------------------- .nv.info._Z17CheckPrime_Kernelii --------------------------
	.section	.nv.info._Z17CheckPrime_Kernelii,"",@"SHT_CUDA_INFO"
	.sectionflags	@""
	.align	4


	//----- nvinfo : EIATTR_CUDA_API_VERSION
	.align		4
        /*0000*/ 	.byte	0x04, 0x37
        /*0002*/ 	.short	(.L_7 - .L_6)
.L_6:
        /*0004*/ 	.word	0x00000082


	//----- nvinfo : EIATTR_KPARAM_INFO
	.align		4
.L_7:
        /*0008*/ 	.byte	0x04, 0x17
        /*000a*/ 	.short	(.L_9 - .L_8)
.L_8:
        /*000c*/ 	.word	0x00000000
        /*0010*/ 	.short	0x0001
        /*0012*/ 	.short	0x0004
        /*0014*/ 	.byte	0x00, 0xf0, 0x11, 0x00


	//----- nvinfo : EIATTR_KPARAM_INFO
	.align		4
.L_9:
        /*0018*/ 	.byte	0x04, 0x17
        /*001a*/ 	.short	(.L_11 - .L_10)
.L_10:
        /*001c*/ 	.word	0x00000000
        /*0020*/ 	.short	0x0000
        /*0022*/ 	.short	0x0000
        /*0024*/ 	.byte	0x00, 0xf0, 0x11, 0x00


	//----- nvinfo : EIATTR_SPARSE_MMA_MASK
	.align		4
.L_11:
        /*0028*/ 	.byte	0x03, 0x50
        /*002a*/ 	.short	0x0000


	//----- nvinfo : EIATTR_MAXREG_COUNT
	.align		4
        /*002c*/ 	.byte	0x03, 0x1b
        /*002e*/ 	.short	0x00ff


	//----- nvinfo : EIATTR_MERCURY_ISA_VERSION
	.align		4
        /*0030*/ 	.byte	0x03, 0x5f
        /*0032*/ 	.short	0x0101


	//----- nvinfo : EIATTR_VRC_CTA_INIT_COUNT
	.align		4
        /*0034*/ 	.byte	0x02, 0x4a
	.zero		1
	.zero		1


	//----- nvinfo : EIATTR_EXIT_INSTR_OFFSETS
	.align		4
        /*0038*/ 	.byte	0x04, 0x1c
        /*003a*/ 	.short	(.L_13 - .L_12)


	//   ....[0]....
.L_12:
        /*003c*/ 	.word	0x00000010


	//----- nvinfo : EIATTR_CBANK_PARAM_SIZE
	.align		4
.L_13:
        /*0040*/ 	.byte	0x03, 0x19
        /*0042*/ 	.short	0x0008


	//----- nvinfo : EIATTR_PARAM_CBANK
	.align		4
        /*0044*/ 	.byte	0x04, 0x0a
        /*0046*/ 	.short	(.L_15 - .L_14)
	.align		4
.L_14:
        /*0048*/ 	.word	index@(.nv.constant0._Z17CheckPrime_Kernelii)
        /*004c*/ 	.short	0x0380
        /*004e*/ 	.short	0x0008


	//----- nvinfo : EIATTR_SW_WAR
	.align		4
.L_15:
        /*0050*/ 	.byte	0x04, 0x36
        /*0052*/ 	.short	(.L_17 - .L_16)
.L_16:
        /*0054*/ 	.word	0x00000008
.L_17:


//--------------------- .nv.callgraph             --------------------------
	.section	.nv.callgraph,"",@"SHT_CUDA_CALLGRAPH"
	.align	4
	.sectionentsize	8
	.align		4
        /*0000*/ 	.word	0x00000000
	.align		4
        /*0004*/ 	.word	0xffffffff
	.align		4
        /*0008*/ 	.word	0x00000000
	.align		4
        /*000c*/ 	.word	0xfffffffe
	.align		4
        /*0010*/ 	.word	0x00000000
	.align		4
        /*0014*/ 	.word	0xfffffffd
	.align		4
        /*0018*/ 	.word	0x00000000
	.align		4
        /*001c*/ 	.word	0xfffffffc


//--------------------- .text._Z17CheckPrime_Kernelii --------------------------
	.section	.text._Z17CheckPrime_Kernelii,"ax",@progbits
	.align	128
        .global         _Z17CheckPrime_Kernelii
        .type           _Z17CheckPrime_Kernelii,@function
        .size           _Z17CheckPrime_Kernelii,(.L_x_1 - _Z17CheckPrime_Kernelii)
        .other          _Z17CheckPrime_Kernelii,@"STO_CUDA_ENTRY STV_DEFAULT"
_Z17CheckPrime_Kernelii:
.text._Z17CheckPrime_Kernelii:
[----:B------:R-:W-:Y:S01]  /*0000*/  LDC R1, c[0x0][0x37c] ;  /* 0x0000df00ff017b82 */ /* 0x000fe20000000800 */
[----:B------:R-:W-:Y:S05]  /*0010*/  EXIT ;  /* 0x000000000000794d */ /* 0x000fea0003800000 */
.L_x_0:
[----:B------:R-:W-:-:S00]  /*0020*/  BRA `(.L_x_0) ;  /* 0xfffffffc00fc7947 */ /* 0x000fc0000383ffff */
[----:B------:R-:W-:-:S00]  /*0030*/  NOP ;  /* 0x0000000000007918 */ /* 0x000fc00000000000 */
        /* <DEDUP_REMOVED lines=12> */
.L_x_1:


//--------------------- .nv.shared.reserved.0     --------------------------
	.section	.nv.shared.reserved.0,"aw",@nobits
	.weak		__nv_reservedSMEM_offset_0_alias
	.size		__nv_reservedSMEM_offset_0_alias, 0, 64
	.other		__nv_reservedSMEM_offset_0_alias,@"STO_CUDA_RESERVED_SHARED STV_DEFAULT"
__nv_reservedSMEM_offset_0_alias:
	.zero		0
	.zero		64


//--------------------- .nv.constant0._Z17CheckPrime_Kernelii --------------------------
	.section	.nv.constant0._Z17CheckPrime_Kernelii,"a",@progbits
	.sectionflags	@""
	.align	4
.nv.constant0._Z17CheckPrime_Kernelii:
	.zero		904


//--------------------- SYMBOLS --------------------------

	.type		.nv.reservedSmem.offset0,@object
	.size		.nv.reservedSmem.offset0,0x4
